//
// Generated by NVIDIA NVVM Compiler
//
// Compiler Build ID: CL-36424714
// Cuda compilation tools, release 13.0, V13.0.88
// Based on NVVM 20.0.0
//

.version 9.0
.target sm_100
.address_size 64

.func _Z5func1v
()
;
.extern .func  (.param .b32 func_retval0) vprintf
(
	.param .b64 vprintf_param_0,
	.param .b64 vprintf_param_1
)
;
.global .align 8 .u64 ds_f1_ptr = _Z5func1v;
.global .align 1 .b8 $str[18] = {72, 101, 108, 108, 111, 32, 102, 114, 111, 109, 32, 102, 117, 110, 99, 49, 10};
.global .align 1 .b8 $str$1[19] = {72, 101, 108, 108, 111, 32, 102, 114, 111, 109, 32, 107, 101, 114, 110, 101, 108, 10};
.global .align 1 .b8 $str$2[28] = {65, 100, 100, 114, 101, 115, 115, 32, 111, 102, 32, 102, 117, 110, 99, 49, 32, 105, 115, 32, 48, 120, 37, 48, 56, 88, 10};
.global .align 1 .b8 $str$3[32] = {65, 100, 100, 114, 101, 115, 115, 32, 111, 102, 32, 100, 115, 95, 102, 49, 95, 112, 116, 114, 32, 105, 115, 32, 48, 120, 37, 48, 56, 88, 10};
.global .align 1 .b8 $str$4[24] = {65, 100, 100, 114, 101, 115, 115, 32, 111, 102, 32, 102, 32, 105, 115, 32, 48, 120, 37, 48, 56, 88, 10};

.func _Z5func1v()
{
	.reg .b32 	%r<3>;
	.reg .b64 	%rd<3>;

	mov.u64 	%rd1, $str;
	cvta.global.u64 	%rd2, %rd1;
	{ // callseq 0, 0
	.param .b64 param0;
	st.param.b64 	[param0], %rd2;
	.param .b64 param1;
	st.param.b64 	[param1], 0;
	.param .b32 retval0;
	call.uni (retval0), 
	vprintf, 
	(
	param0, 
	param1
	);
	ld.param.b32 	%r1, [retval0];
	} // callseq 0
	ret;

}
	// .globl	_Z6kernelPFvvE
.visible .entry _Z6kernelPFvvE(
	.param .u64 .ptr .align 1 _Z6kernelPFvvE_param_0
)
{
	.local .align 8 .b8 	__local_depot1[8];
	.reg .b64 	%SP;
	.reg .b64 	%SPL;
	.reg .b32 	%r<11>;
	.reg .b64 	%rd<17>;

	mov.u64 	%SPL, __local_depot1;
	cvta.local.u64 	%SP, %SPL;
	ld.param.u64 	%rd1, [_Z6kernelPFvvE_param_0];
	add.u64 	%rd2, %SP, 0;
	add.u64 	%rd3, %SPL, 0;
	mov.u64 	%rd4, $str$1;
	cvta.global.u64 	%rd5, %rd4;
	{ // callseq 1, 0
	.param .b64 param0;
	st.param.b64 	[param0], %rd5;
	.param .b64 param1;
	st.param.b64 	[param1], 0;
	.param .b32 retval0;
	call.uni (retval0), 
	vprintf, 
	(
	param0, 
	param1
	);
	ld.param.b32 	%r1, [retval0];
	} // callseq 1
	mov.u64 	%rd6, _Z5func1v;
	st.local.u64 	[%rd3], %rd6;
	mov.u64 	%rd7, $str$2;
	cvta.global.u64 	%rd8, %rd7;
	{ // callseq 2, 0
	.param .b64 param0;
	st.param.b64 	[param0], %rd8;
	.param .b64 param1;
	st.param.b64 	[param1], %rd2;
	.param .b32 retval0;
	call.uni (retval0), 
	vprintf, 
	(
	param0, 
	param1
	);
	ld.param.b32 	%r3, [retval0];
	} // callseq 2
	mov.u64 	%rd9, $str;
	cvta.global.u64 	%rd10, %rd9;
	{ // callseq 3, 0
	.param .b64 param0;
	st.param.b64 	[param0], %rd10;
	.param .b64 param1;
	st.param.b64 	[param1], 0;
	.param .b32 retval0;
	call.uni (retval0), 
	vprintf, 
	(
	param0, 
	param1
	);
	ld.param.b32 	%r5, [retval0];
	} // callseq 3
	ld.global.u64 	%rd11, [ds_f1_ptr];
	st.local.u64 	[%rd3], %rd11;
	mov.u64 	%rd12, $str$3;
	cvta.global.u64 	%rd13, %rd12;
	{ // callseq 4, 0
	.param .b64 param0;
	st.param.b64 	[param0], %rd13;
	.param .b64 param1;
	st.param.b64 	[param1], %rd2;
	.param .b32 retval0;
	call.uni (retval0), 
	vprintf, 
	(
	param0, 
	param1
	);
	ld.param.b32 	%r7, [retval0];
	} // callseq 4
	ld.global.u64 	%rd14, [ds_f1_ptr];
	{ // callseq 5, 0
	prototype_5 : .callprototype ()_ ();
	call 
	%rd14, 
	(
	)
	, prototype_5;
	} // callseq 5
	st.local.u64 	[%rd3], %rd1;
	mov.u64 	%rd15, $str$4;
	cvta.global.u64 	%rd16, %rd15;
	{ // callseq 6, 0
	.param .b64 param0;
	st.param.b64 	[param0], %rd16;
	.param .b64 param1;
	st.param.b64 	[param1], %rd2;
	.param .b32 retval0;
	call.uni (retval0), 
	vprintf, 
	(
	param0, 
	param1
	);
	ld.param.b32 	%r9, [retval0];
	} // callseq 6
	{ // callseq 7, 0
	prototype_7 : .callprototype ()_ ();
	call 
	%rd1, 
	(
	)
	, prototype_7;
	} // callseq 7
	ret;

}


// ===== COMPILED SASS (sm_100) =====

	.target	sm_100

	.elftype	@"ET_EXEC"


//--------------------- .note.nv.tkinfo           --------------------------
	.section	.note.nv.tkinfo,"",@"SHT_NOTE"
	.sectionflags	@"SHF_NOTE_NV_TKINFO"
	.tkinfo
        /*0018*/ 	.word	0x00000002
        /*0030*/ 	.string	""
        /*0030*/ 	.string	"ptxas"
        /*0030*/ 	.string	"Cuda compilation tools, release 13.0, V13.0.88"
        /*0030*/ 	.string	"Build cuda_13.0.r13.0/compiler.36424714_0"
        /*0030*/ 	.string	"-arch sm_100 -m 64 "



//--------------------- .note.nv.cuinfo           --------------------------
	.section	.note.nv.cuinfo,"",@"SHT_NOTE"
	.sectionflags	@"SHF_NOTE_NV_CUINFO"
        /*0018*/ 	.short	0x0002
        /*001a*/ 	.short	0x0064
        /*001c*/ 	.short	0x0082
	.zero		2


//--------------------- .nv.info                  --------------------------
	.section	.nv.info,"",@"SHT_CUDA_INFO"
	.align	4


	//----- nvinfo : EIATTR_REGCOUNT
	.align		4
        /*0000*/ 	.byte	0x04, 0x2f
        /*0002*/ 	.short	(.L_7 - .L_6)
	.align		4
.L_6:
        /*0004*/ 	.word	index@(_Z6kernelPFvvE)
        /*0008*/ 	.word	0x00000018


	//----- nvinfo : EIATTR_FRAME_SIZE
	.align		4
.L_7:
        /*000c*/ 	.byte	0x04, 0x11
        /*000e*/ 	.short	(.L_9 - .L_8)
	.align		4
.L_8:
        /*0010*/ 	.word	index@($_Z6kernelPFvvE$_Z5func1v)
        /*0014*/ 	.word	0x00000018


	//----- nvinfo : EIATTR_FRAME_SIZE
	.align		4
.L_9:
        /*0018*/ 	.byte	0x04, 0x11
        /*001a*/ 	.short	(.L_11 - .L_10)
	.align		4
.L_10:
        /*001c*/ 	.word	index@(_Z6kernelPFvvE)
        /*0020*/ 	.word	0x00000018


	//----- nvinfo : EIATTR_MIN_STACK_SIZE
	.align		4
.L_11:
        /*0024*/ 	.byte	0x04, 0x12
        /*0026*/ 	.short	(.L_13 - .L_12)
	.align		4
.L_12:
        /*0028*/ 	.word	index@(_Z6kernelPFvvE)
        /*002c*/ 	.word	0x00000018
.L_13:


//--------------------- .nv.compat                --------------------------
	.section	.nv.compat,"",@"SHT_CUDA_COMPAT_INFO"
	.align	4
        /*0000*/ 	.byte	0x02, 0x09, 0x00, 0x00, 0x02, 0x02, 0x01, 0x00, 0x02, 0x05, 0x05, 0x00, 0x03, 0x07, 0x01, 0x01
        /*0010*/ 	.byte	0x02, 0x03, 0x00, 0x00, 0x02, 0x06, 0x01, 0x00, 0x04, 0x0b, 0x08, 0x00, 0x09, 0x00, 0x00, 0x00
        /*0020*/ 	.byte	0x00, 0x00, 0x00, 0x00


//--------------------- .nv.info._Z6kernelPFvvE   --------------------------
	.section	.nv.info._Z6kernelPFvvE,"",@"SHT_CUDA_INFO"
	.sectionflags	@""
	.align	4


	//----- nvinfo : EIATTR_CUDA_API_VERSION
	.align		4
        /*0000*/ 	.byte	0x04, 0x37
        /*0002*/ 	.short	(.L_15 - .L_14)
.L_14:
        /*0004*/ 	.word	0x00000082


	//----- nvinfo : EIATTR_KPARAM_INFO
	.align		4
.L_15:
        /*0008*/ 	.byte	0x04, 0x17
        /*000a*/ 	.short	(.L_17 - .L_16)
.L_16:
        /*000c*/ 	.word	0x00000000
        /*0010*/ 	.short	0x0000
        /*0012*/ 	.short	0x0000
        /*0014*/ 	.byte	0x00, 0xf5, 0x21, 0x00


	//----- nvinfo : EIATTR_SPARSE_MMA_MASK
	.align		4
.L_17:
        /*0018*/ 	.byte	0x03, 0x50
        /*001a*/ 	.short	0x0000


	//----- nvinfo : EIATTR_MAXREG_COUNT
	.align		4
        /*001c*/ 	.byte	0x03, 0x1b
        /*001e*/ 	.short	0x00ff


	//----- nvinfo : EIATTR_EXTERNS
	.align		4
        /*0020*/ 	.byte	0x04, 0x0f
        /*0022*/ 	.short	(.L_19 - .L_18)


	//   ....[0]....
	.align		4
.L_18:
        /*0024*/ 	.word	index@(vprintf)


	//----- nvinfo : EIATTR_MERCURY_ISA_VERSION
	.align		4
.L_19:
        /*0028*/ 	.byte	0x03, 0x5f
        /*002a*/ 	.short	0x0101


	//----- nvinfo : EIATTR_VRC_CTA_INIT_COUNT
	.align		4
        /*002c*/ 	.byte	0x02, 0x4a
	.zero		1
	.zero		1


	//----- nvinfo : EIATTR_SYSCALL_OFFSETS
	.align		4
        /*0030*/ 	.byte	0x04, 0x46
        /*0032*/ 	.short	(.L_21 - .L_20)


	//   ....[0]....
.L_20:
        /*0034*/ 	.word	0x000000d0


	//   ....[1]....
        /*0038*/ 	.word	0x00000190


	//   ....[2]....
        /*003c*/ 	.word	0x00000210


	//   ....[3]....
        /*0040*/ 	.word	0x000002e0


	//   ....[4]....
        /*0044*/ 	.word	0x000003f0


	//   ....[5]....
        /*0048*/ 	.word	0x00000520


	//----- nvinfo : EIATTR_EXIT_INSTR_OFFSETS
	.align		4
.L_21:
        /*004c*/ 	.byte	0x04, 0x1c
        /*004e*/ 	.short	(.L_23 - .L_22)


	//   ....[0]....
.L_22:
        /*0050*/ 	.word	0x00000440


	//----- nvinfo : EIATTR_CRS_STACK_SIZE
	.align		4
.L_23:
        /*0054*/ 	.byte	0x04, 0x1e
        /*0056*/ 	.short	(.L_25 - .L_24)
.L_24:
        /*0058*/ 	.word	0x00000000


	//----- nvinfo : EIATTR_CBANK_PARAM_SIZE
	.align		4
.L_25:
        /*005c*/ 	.byte	0x03, 0x19
        /*005e*/ 	.short	0x0008


	//----- nvinfo : EIATTR_PARAM_CBANK
	.align		4
        /*0060*/ 	.byte	0x04, 0x0a
        /*0062*/ 	.short	(.L_27 - .L_26)
	.align		4
.L_26:
        /*0064*/ 	.word	index@(.nv.constant0._Z6kernelPFvvE)
        /*0068*/ 	.short	0x0380
        /*006a*/ 	.short	0x0008


	//----- nvinfo : EIATTR_SW_WAR
	.align		4
.L_27:
        /*006c*/ 	.byte	0x04, 0x36
        /*006e*/ 	.short	(.L_29 - .L_28)
.L_28:
        /*0070*/ 	.word	0x00000008
.L_29:


//--------------------- .nv.callgraph             --------------------------
	.section	.nv.callgraph,"",@"SHT_CUDA_CALLGRAPH"
	.align	4
	.sectionentsize	8
	.align		4
        /*0000*/ 	.word	0x00000000
	.align		4
        /*0004*/ 	.word	0xffffffff
	.align		4
        /*0008*/ 	.word	index@(_Z6kernelPFvvE)
	.align		4
        /*000c*/ 	.word	index@(vprintf)
	.align		4
        /*0010*/ 	.word	0x00000000
	.align		4
        /*0014*/ 	.word	0xfffffffe
	.align		4
        /*0018*/ 	.word	0x00000000
	.align		4
        /*001c*/ 	.word	0xfffffffd
	.align		4
        /*0020*/ 	.word	0x00000000
	.align		4
        /*0024*/ 	.word	0xfffffffc


//--------------------- .nv.constant4             --------------------------
	.section	.nv.constant4,"a",@progbits
	.align	8
	.align		8
.nv.constant4:
        /*0000*/ 	.dword	vprintf
	.align		8
        /*0008*/ 	.dword	ds_f1_ptr
	.align		8
        /*0010*/ 	.dword	$str
	.align		8
        /*0018*/ 	.dword	$str$1
	.align		8
        /*0020*/ 	.dword	$str$2
	.align		8
        /*0028*/ 	.dword	$str$3
	.align		8
        /*0030*/ 	.dword	$str$4


//--------------------- .text._Z6kernelPFvvE      --------------------------
	.section	.text._Z6kernelPFvvE,"ax",@progbits
	.align	128
        .global         _Z6kernelPFvvE
        .type           _Z6kernelPFvvE,@function
        .size           _Z6kernelPFvvE,(.L_x_7 - _Z6kernelPFvvE)
        .other          _Z6kernelPFvvE,@"STO_CUDA_ENTRY STV_DEFAULT"
_Z6kernelPFvvE:
.text._Z6kernelPFvvE:
[----:B------:R-:W0:Y:S01]  /*0000*/  LDC R1, c[0x0][0x37c] ;  /* 0x0000df00ff017b82 */ /* 0x000e220000000800 */
[----:B------:R-:W-:Y:S01]  /*0010*/  MOV R17, 0x0 ;  /* 0x0000000000117802 */ /* 0x000fe20000000f00 */
[----:B------:R-:W1:Y:S01]  /*0020*/  LDCU UR4, c[0x0][0x2f8] ;  /* 0x00005f00ff0477ac */ /* 0x000e620008000800 */
[----:B0-----:R-:W-:Y:S01]  /*0030*/  VIADD R1, R1, 0xfffffff8 ;  /* 0xfffffff801017836 */ /* 0x001fe20000000000 */
[----:B------:R-:W-:-:S04]  /*0040*/  CS2R R6, SRZ ;  /* 0x0000000000067805 */ /* 0x000fc8000001ff00 */
[----:B------:R0:W2:Y:S01]  /*0050*/  LDC.64 R8, c[0x4][R17] ;  /* 0x0100000011087b82 */ /* 0x0000a20000000a00 */
[----:B------:R-:W3:Y:S01]  /*0060*/  LDCU.64 UR6, c[0x4][0x18] ;  /* 0x01000300ff0677ac */ /* 0x000ee20008000a00 */
[----:B------:R-:W4:Y:S01]  /*0070*/  LDCU UR5, c[0x0][0x2fc] ;  /* 0x00005f80ff0577ac */ /* 0x000f220008000800 */
[----:B-1----:R-:W-:Y:S01]  /*0080*/  IADD3 R16, P0, PT, R1, UR4, RZ ;  /* 0x0000000401107c10 */ /* 0x002fe2000ff1e0ff */
[----:B---3--:R-:W-:Y:S02]  /*0090*/  IMAD.U32 R4, RZ, RZ, UR6 ;  /* 0x00000006ff047e24 */ /* 0x008fe4000f8e00ff */
[----:B------:R-:W-:Y:S02]  /*00a0*/  IMAD.U32 R5, RZ, RZ, UR7 ;  /* 0x00000007ff057e24 */ /* 0x000fe4000f8e00ff */
[----:B0---4-:R-:W-:-:S08]  /*00b0*/  IMAD.X R2, RZ, RZ, UR5, P0 ;  /* 0x00000005ff027e24 */ /* 0x011fd000080e06ff */
[----:B------:R-:W-:-:S07]  /*00c0*/  LEPC R20, `(.L_x_0) ;  /* 0x000000001014794e */ /* 0x000fce0000000000 */
[----:B--2---:R-:W-:Y:S05]  /*00d0*/  CALL.ABS.NOINC R8 ;  /* 0x0000000008007343 */ /* 0x004fea0003c00000 */
.L_x_0:
[----:B------:R-:W-:Y:S01]  /*00e0*/  UMOV UR4, 0x450 ;  /* 0x0000045000047882 */ /* 0x000fe20000000000 */
[----:B------:R-:W-:Y:S01]  /*00f0*/  IMAD.MOV.U32 R9, RZ, RZ, RZ ;  /* 0x000000ffff097224 */ /* 0x000fe200078e00ff */
[----:B------:R-:W-:Y:S01]  /*0100*/  MOV R8, UR4 ;  /* 0x0000000400087c02 */ /* 0x000fe20008000f00 */
[----:B------:R0:W1:Y:S01]  /*0110*/  LDC.64 R10, c[0x4][R17] ;  /* 0x01000000110a7b82 */ /* 0x0000620000000a00 */
[----:B------:R-:W2:Y:S01]  /*0120*/  LDCU.64 UR4, c[0x4][0x20] ;  /* 0x01000400ff0477ac */ /* 0x000ea20008000a00 */
[----:B------:R-:W-:Y:S01]  /*0130*/  MOV R6, R16 ;  /* 0x0000001000067202 */ /* 0x000fe20000000f00 */
[----:B------:R-:W-:Y:S01]  /*0140*/  IMAD.MOV.U32 R7, RZ, RZ, R2 ;  /* 0x000000ffff077224 */ /* 0x000fe200078e0002 */
[----:B------:R0:W-:Y:S01]  /*0150*/  STL.64 [R1], R8 ;  /* 0x0000000801007387 */ /* 0x0001e20000100a00 */
[----:B--2---:R-:W-:Y:S02]  /*0160*/  IMAD.U32 R4, RZ, RZ, UR4 ;  /* 0x00000004ff047e24 */ /* 0x004fe4000f8e00ff */
[----:B0-----:R-:W-:-:S07]  /*0170*/  IMAD.U32 R5, RZ, RZ, UR5 ;  /* 0x00000005ff057e24 */ /* 0x001fce000f8e00ff */
[----:B------:R-:W-:-:S07]  /*0180*/  LEPC R20, `(.L_x_1) ;  /* 0x000000001014794e */ /* 0x000fce0000000000 */
[----:B-1----:R-:W-:Y:S05]  /*0190*/  CALL.ABS.NOINC R10 ;  /* 0x000000000a007343 */ /* 0x002fea0003c00000 */
.L_x_1:
[----:B------:R0:W1:Y:S01]  /*01a0*/  LDC.64 R8, c[0x4][R17] ;  /* 0x0100000011087b82 */ /* 0x0000620000000a00 */
[----:B------:R-:W2:Y:S01]  /*01b0*/  LDCU.64 UR4, c[0x4][0x10] ;  /* 0x01000200ff0477ac */ /* 0x000ea20008000a00 */
[----:B------:R-:W-:-:S06]  /*01c0*/  CS2R R6, SRZ ;  /* 0x0000000000067805 */ /* 0x000fcc000001ff00 */
[----:B------:R-:W3:Y:S01]  /*01d0*/  LDC.64 R18, c[0x0][0x358] ;  /* 0x0000d600ff127b82 */ /* 0x000ee20000000a00 */
[----:B--2---:R-:W-:Y:S02]  /*01e0*/  IMAD.U32 R4, RZ, RZ, UR4 ;  /* 0x00000004ff047e24 */ /* 0x004fe4000f8e00ff */
[----:B0-----:R-:W-:-:S07]  /*01f0*/  IMAD.U32 R5, RZ, RZ, UR5 ;  /* 0x00000005ff057e24 */ /* 0x001fce000f8e00ff */
[----:B------:R-:W-:-:S07]  /*0200*/  LEPC R20, `(.L_x_2) ;  /* 0x000000001014794e */ /* 0x000fce0000000000 */
[----:B-1-3--:R-:W-:Y:S05]  /*0210*/  CALL.ABS.NOINC R8 ;  /* 0x0000000008007343 */ /* 0x00afea0003c00000 */
.L_x_2:
[----:B------:R-:W0:Y:S01]  /*0220*/  LDC.64 R8, c[0x4][0x8] ;  /* 0x01000200ff087b82 */ /* 0x000e220000000a00 */
[----:B------:R-:W-:Y:S02]  /*0230*/  R2UR UR4, R18 ;  /* 0x00000000120472ca */ /* 0x000fe400000e0000 */
[----:B------:R-:W-:-:S13]  /*0240*/  R2UR UR5, R19 ;  /* 0x00000000130572ca */ /* 0x000fda00000e0000 */
[----:B0-----:R-:W2:Y:S01]  /*0250*/  LDG.E.64 R8, desc[UR4][R8.64] ;  /* 0x0000000408087981 */ /* 0x001ea2000c1e1b00 */
[----:B------:R0:W1:Y:S01]  /*0260*/  LDC.64 R10, c[0x4][R17] ;  /* 0x01000000110a7b82 */ /* 0x0000620000000a00 */
[----:B------:R-:W3:Y:S01]  /*0270*/  LDCU.64 UR4, c[0x4][0x28] ;  /* 0x01000500ff0477ac */ /* 0x000ee20008000a00 */
[----:B------:R-:W-:Y:S02]  /*0280*/  IMAD.MOV.U32 R6, RZ, RZ, R16 ;  /* 0x000000ffff067224 */ /* 0x000fe400078e0010 */
[----:B------:R-:W-:Y:S01]  /*0290*/  IMAD.MOV.U32 R7, RZ, RZ, R2 ;  /* 0x000000ffff077224 */ /* 0x000fe200078e0002 */
[----:B---3--:R-:W-:Y:S01]  /*02a0*/  MOV R4, UR4 ;  /* 0x0000000400047c02 */ /* 0x008fe20008000f00 */
[----:B------:R-:W-:Y:S01]  /*02b0*/  IMAD.U32 R5, RZ, RZ, UR5 ;  /* 0x00000005ff057e24 */ /* 0x000fe2000f8e00ff */
[----:B-12---:R0:W-:Y:S06]  /*02c0*/  STL.64 [R1], R8 ;  /* 0x0000000801007387 */ /* 0x0061ec0000100a00 */
[----:B------:R-:W-:-:S07]  /*02d0*/  LEPC R20, `(.L_x_3) ;  /* 0x000000001014794e */ /* 0x000fce0000000000 */
[----:B0-----:R-:W-:Y:S05]  /*02e0*/  CALL.ABS.NOINC R10 ;  /* 0x000000000a007343 */ /* 0x001fea0003c00000 */
.L_x_3:
[----:B------:R-:W0:Y:S01]  /*02f0*/  LDC.64 R4, c[0x4][0x8] ;  /* 0x01000200ff047b82 */ /* 0x000e220000000a00 */
[----:B------:R-:W-:Y:S02]  /*0300*/  R2UR UR4, R18 ;  /* 0x00000000120472ca */ /* 0x000fe400000e0000 */
[----:B------:R-:W-:-:S13]  /*0310*/  R2UR UR5, R19 ;  /* 0x00000000130572ca */ /* 0x000fda00000e0000 */
[----:B0-----:R-:W5:Y:S01]  /*0320*/  LDG.E.64 R4, desc[UR4][R4.64] ;  /* 0x0000000404047981 */ /* 0x001f62000c1e1b00 */
[----:B------:R-:W-:Y:S01]  /*0330*/  HFMA2 R21, -RZ, RZ, 0, 0 ;  /* 0x00000000ff157431 */ /* 0x000fe200000001ff */
[----:B------:R-:W-:-:S07]  /*0340*/  MOV R20, 0x360 ;  /* 0x0000036000147802 */ /* 0x000fce0000000f00 */
[----:B-----5:R-:W-:Y:S05]  /*0350*/  CALL.REL.NOINC R4 `(_Z6kernelPFvvE) ;  /* 0xfffffffc04287344 */ /* 0x020fea0003c3ffff */
[----:B------:R-:W0:Y:S01]  /*0360*/  LDC.64 R8, c[0x0][0x380] ;  /* 0x0000e000ff087b82 */ /* 0x000e220000000a00 */
[----:B------:R-:W1:Y:S01]  /*0370*/  LDCU.64 UR4, c[0x4][0x30] ;  /* 0x01000600ff0477ac */ /* 0x000e620008000a00 */
[----:B------:R-:W-:Y:S01]  /*0380*/  IMAD.MOV.U32 R6, RZ, RZ, R16 ;  /* 0x000000ffff067224 */ /* 0x000fe200078e0010 */
[----:B------:R-:W-:-:S05]  /*0390*/  MOV R7, R2 ;  /* 0x0000000200077202 */ /* 0x000fca0000000f00 */
[----:B------:R2:W3:Y:S01]  /*03a0*/  LDC.64 R10, c[0x4][R17] ;  /* 0x01000000110a7b82 */ /* 0x0004e20000000a00 */
[----:B-1----:R-:W-:Y:S02]  /*03b0*/  IMAD.U32 R4, RZ, RZ, UR4 ;  /* 0x00000004ff047e24 */ /* 0x002fe4000f8e00ff */
[----:B------:R-:W-:Y:S01]  /*03c0*/  IMAD.U32 R5, RZ, RZ, UR5 ;  /* 0x00000005ff057e24 */ /* 0x000fe2000f8e00ff */
[----:B0-----:R2:W-:Y:S06]  /*03d0*/  STL.64 [R1], R8 ;  /* 0x0000000801007387 */ /* 0x0015ec0000100a00 */
[----:B------:R-:W-:-:S07]  /*03e0*/  LEPC R20, `(.L_x_4) ;  /* 0x000000001014794e */ /* 0x000fce0000000000 */
[----:B--23--:R-:W-:Y:S05]  /*03f0*/  CALL.ABS.NOINC R10 ;  /* 0x000000000a007343 */ /* 0x00cfea0003c00000 */
.L_x_4:
[----:B------:R-:W0:Y:S01]  /*0400*/  LDC.64 R2, c[0x0][0x380] ;  /* 0x0000e000ff027b82 */ /* 0x000e220000000a00 */
[----:B------:R-:W-:Y:S01]  /*0410*/  MOV R20, 0x440 ;  /* 0x0000044000147802 */ /* 0x000fe20000000f00 */
[----:B------:R-:W-:-:S07]  /*0420*/  IMAD.MOV.U32 R21, RZ, RZ, 0x0 ;  /* 0x00000000ff157424 */ /* 0x000fce00078e00ff */
[----:B0-----:R-:W-:Y:S05]  /*0430*/  CALL.REL.NOINC R2 `(_Z6kernelPFvvE) ;  /* 0xfffffff802f07344 */ /* 0x001fea0003c3ffff */
[----:B------:R-:W-:Y:S05]  /*0440*/  EXIT ;  /* 0x000000000000794d */ /* 0x000fea0003800000 */
        .type           $_Z6kernelPFvvE$_Z5func1v,@function
        .size           $_Z6kernelPFvvE$_Z5func1v,(.L_x_7 - $_Z6kernelPFvvE$_Z5func1v)
$_Z6kernelPFvvE$_Z5func1v:
[----:B------:R-:W-:-:S05]  /*0450*/  VIADD R1, R1, 0xfffffff0 ;  /* 0xfffffff001017836 */ /* 0x000fca0000000000 */
[----:B------:R-:W-:Y:S04]  /*0460*/  STL [R1+0x8], R17 ;  /* 0x0000081101007387 */ /* 0x000fe80000100800 */
[----:B------:R-:W-:Y:S04]  /*0470*/  STL [R1+0x4], R16 ;  /* 0x0000041001007387 */ /* 0x000fe80000100800 */
[----:B------:R0:W-:Y:S01]  /*0480*/  STL [R1], R2 ;  /* 0x0000000201007387 */ /* 0x0001e20000100800 */
[----:B------:R-:W-:Y:S01]  /*0490*/  MOV R0, 0x0 ;  /* 0x0000000000007802 */ /* 0x000fe20000000f00 */
[----:B------:R-:W1:Y:S01]  /*04a0*/  LDCU.64 UR4, c[0x4][0x10] ;  /* 0x01000200ff0477ac */ /* 0x000e620008000a00 */
[----:B------:R-:W-:-:S02]  /*04b0*/  CS2R R6, SRZ ;  /* 0x0000000000067805 */ /* 0x000fc4000001ff00 */
[----:B0-----:R0:W2:Y:S01]  /*04c0*/  LDC.64 R2, c[0x4][R0] ;  /* 0x0100000000027b82 */ /* 0x0010a20000000a00 */
[----:B-1----:R-:W-:Y:S01]  /*04d0*/  IMAD.U32 R4, RZ, RZ, UR4 ;  /* 0x00000004ff047e24 */ /* 0x002fe2000f8e00ff */
[----:B------:R-:W-:Y:S01]  /*04e0*/  MOV R5, UR5 ;  /* 0x0000000500057c02 */ /* 0x000fe20008000f00 */
[----:B------:R-:W-:Y:S02]  /*04f0*/  IMAD.MOV.U32 R16, RZ, RZ, R20 ;  /* 0x000000ffff107224 */ /* 0x000fe400078e0014 */
[----:B0-----:R-:W-:-:S07]  /*0500*/  IMAD.MOV.U32 R17, RZ, RZ, R21 ;  /* 0x000000ffff117224 */ /* 0x001fce00078e0015 */
[----:B------:R-:W-:-:S07]  /*0510*/  LEPC R20, `(.L_x_5) ;  /* 0x000000001014794e */ /* 0x000fce0000000000 */
[----:B--2---:R-:W-:Y:S05]  /*0520*/  CALL.ABS.NOINC R2 ;  /* 0x0000000002007343 */ /* 0x004fea0003c00000 */
.L_x_5:
[----:B------:R-:W-:Y:S01]  /*0530*/  IMAD.MOV.U32 R20, RZ, RZ, R16 ;  /* 0x000000ffff147224 */ /* 0x000fe200078e0010 */
[----:B------:R-:W-:Y:S01]  /*0540*/  MOV R21, R17 ;  /* 0x0000001100157202 */ /* 0x000fe20000000f00 */
[----:B------:R-:W2:Y:S04]  /*0550*/  LDL R2, [R1] ;  /* 0x0000000001027983 */ /* 0x000ea80000100800 */
[----:B------:R-:W2:Y:S04]  /*0560*/  LDL R16, [R1+0x4] ;  /* 0x0000040001107983 */ /* 0x000ea80000100800 */
[----:B------:R0:W2:Y:S02]  /*0570*/  LDL R17, [R1+0x8] ;  /* 0x0000080001117983 */ /* 0x0000a40000100800 */
[----:B0-----:R-:W-:Y:S01]  /*0580*/  VIADD R1, R1, 0x10 ;  /* 0x0000001001017836 */ /* 0x001fe20000000000 */
[----:B--2---:R-:W-:Y:S06]  /*0590*/  RET.REL.NODEC R20 `(_Z6kernelPFvvE) ;  /* 0xfffffff814987950 */ /* 0x004fec0003c3ffff */
.L_x_6:
[----:B------:R-:W-:-:S00]  /*05a0*/  BRA `(.L_x_6) ;  /* 0xfffffffc00fc7947 */ /* 0x000fc0000383ffff */
[----:B------:R-:W-:-:S00]  /*05b0*/  NOP ;  /* 0x0000000000007918 */ /* 0x000fc00000000000 */
        /* <DEDUP_REMOVED lines=12> */
.L_x_7:


//--------------------- .nv.global.init           --------------------------
	.section	.nv.global.init,"aw",@progbits
	.align	8
.nv.global.init:
	.type		ds_f1_ptr,@object
	.size		ds_f1_ptr,($str - ds_f1_ptr)
ds_f1_ptr:
        /*0000*/ 	.byte	0x50, 0x04, 0x00, 0x00, 0x00, 0x00, 0x00, 0x00
	.type		$str,@object
	.size		$str,($str$1 - $str)
$str:
        /*0008*/ 	.byte	0x48, 0x65, 0x6c, 0x6c, 0x6f, 0x20, 0x66, 0x72, 0x6f, 0x6d, 0x20, 0x66, 0x75, 0x6e, 0x63, 0x31
        /*0018*/ 	.byte	0x0a, 0x00
	.type		$str$1,@object
	.size		$str$1,($str$4 - $str$1)
$str$1:
        /*001a*/ 	.byte	0x48, 0x65, 0x6c, 0x6c, 0x6f, 0x20, 0x66, 0x72, 0x6f, 0x6d, 0x20, 0x6b, 0x65, 0x72, 0x6e, 0x65
        /*002a*/ 	.byte	0x6c, 0x0a, 0x00
	.type		$str$4,@object
	.size		$str$4,($str$2 - $str$4)
$str$4:
        /*002d*/ 	.byte	0x41, 0x64, 0x64, 0x72, 0x65, 0x73, 0x73, 0x20, 0x6f, 0x66, 0x20, 0x66, 0x20, 0x69, 0x73, 0x20
        /*003d*/ 	.byte	0x30, 0x78, 0x25, 0x30, 0x38, 0x58, 0x0a, 0x00
	.type		$str$2,@object
	.size		$str$2,($str$3 - $str$2)
$str$2:
        /*0045*/ 	.byte	0x41, 0x64, 0x64, 0x72, 0x65, 0x73, 0x73, 0x20, 0x6f, 0x66, 0x20, 0x66, 0x75, 0x6e, 0x63, 0x31
        /*0055*/ 	.byte	0x20, 0x69, 0x73, 0x20, 0x30, 0x78, 0x25, 0x30, 0x38, 0x58, 0x0a, 0x00
	.type		$str$3,@object
	.size		$str$3,(.L_4 - $str$3)
$str$3:
        /*0061*/ 	.byte	0x41, 0x64, 0x64, 0x72, 0x65, 0x73, 0x73, 0x20, 0x6f, 0x66, 0x20, 0x64, 0x73, 0x5f, 0x66, 0x31
        /*0071*/ 	.byte	0x5f, 0x70, 0x74, 0x72, 0x20, 0x69, 0x73, 0x20, 0x30, 0x78, 0x25, 0x30, 0x38, 0x58, 0x0a, 0x00
.L_4:


//--------------------- .nv.shared.reserved.0     --------------------------
	.section	.nv.shared.reserved.0,"aw",@nobits
	.weak		__nv_reservedSMEM_offset_0_alias
	.size		__nv_reservedSMEM_offset_0_alias, 0, 64
	.other		__nv_reservedSMEM_offset_0_alias,@"STO_CUDA_RESERVED_SHARED STV_DEFAULT"
__nv_reservedSMEM_offset_0_alias:
	.zero		0
	.zero		64


//--------------------- .nv.constant0._Z6kernelPFvvE --------------------------
	.section	.nv.constant0._Z6kernelPFvvE,"a",@progbits
	.sectionflags	@""
	.align	4
.nv.constant0._Z6kernelPFvvE:
	.zero		904


//--------------------- SYMBOLS --------------------------

	.type		.nv.reservedSmem.offset0,@object
	.size		.nv.reservedSmem.offset0,0x4
	.type		vprintf,@function
